	.headerflags	@"EF_CUDA_TEXMODE_UNIFIED EF_CUDA_64BIT_ADDRESS EF_CUDA_ACCELERATORS EF_CUDA_SM90 EF_CUDA_VIRTUAL_SM(EF_CUDA_SM90)"
	.elftype	@"ET_EXEC"


//--------------------- .nv.info                  --------------------------
	.section	.nv.info,"",@"SHT_CUDA_INFO"
	.align	4


	//----- nvinfo : EIATTR_REGCOUNT
	.align		4
        /*0000*/ 	.byte	0x04, 0x2f
        /*0002*/ 	.short	(.L_2 - .L_1)
	.align		4
.L_1:
        /*0004*/ 	.word	index@(triton_poi_fused_elu_11)
        /*0008*/ 	.word	0x00000012


	//----- nvinfo : EIATTR_MIN_STACK_SIZE
	.align		4
.L_2:
        /*000c*/ 	.byte	0x04, 0x12
        /*000e*/ 	.short	(.L_4 - .L_3)
	.align		4
.L_3:
        /*0010*/ 	.word	index@(triton_poi_fused_elu_11)
        /*0014*/ 	.word	0x00000000


	//----- nvinfo : EIATTR_FRAME_SIZE
	.align		4
.L_4:
        /*0018*/ 	.byte	0x04, 0x11
        /*001a*/ 	.short	(.L_6 - .L_5)
	.align		4
.L_5:
        /*001c*/ 	.word	index@(triton_poi_fused_elu_11)
        /*0020*/ 	.word	0x00000000


	//----- nvinfo : EIATTR_MIN_STACK_SIZE
	.align		4
.L_6:
        /*0024*/ 	.byte	0x04, 0x12
        /*0026*/ 	.short	(.L_8 - .L_7)
	.align		4
.L_7:
        /*0028*/ 	.word	index@(triton_poi_fused_elu_11)
        /*002c*/ 	.word	0x00000000
.L_8:


//--------------------- .nv.info.triton_poi_fused_elu_11 --------------------------
	.section	.nv.info.triton_poi_fused_elu_11,"",@"SHT_CUDA_INFO"
	.sectionflags	@""
	.align	4


	//----- nvinfo : EIATTR_CUDA_API_VERSION
	.align		4
        /*0000*/ 	.byte	0x04, 0x37
        /*0002*/ 	.short	(.L_10 - .L_9)
.L_9:
        /*0004*/ 	.word	0x0000007c


	//----- nvinfo : EIATTR_KPARAM_INFO
	.align		4
.L_10:
        /*0008*/ 	.byte	0x04, 0x17
        /*000a*/ 	.short	(.L_12 - .L_11)
.L_11:
        /*000c*/ 	.word	0x00000000
        /*0010*/ 	.short	0x0001
        /*0012*/ 	.short	0x0008
        /*0014*/ 	.byte	0x00, 0xf0, 0x11, 0x00


	//----- nvinfo : EIATTR_KPARAM_INFO
	.align		4
.L_12:
        /*0018*/ 	.byte	0x04, 0x17
        /*001a*/ 	.short	(.L_14 - .L_13)
.L_13:
        /*001c*/ 	.word	0x00000000
        /*0020*/ 	.short	0x0000
        /*0022*/ 	.short	0x0000
        /*0024*/ 	.byte	0x00, 0xf4, 0x21, 0x00


	//----- nvinfo : EIATTR_SPARSE_MMA_MASK
	.align		4
.L_14:
        /*0028*/ 	.byte	0x03, 0x50
        /*002a*/ 	.short	0x0000


	//----- nvinfo : EIATTR_MAXREG_COUNT
	.align		4
        /*002c*/ 	.byte	0x03, 0x1b
        /*002e*/ 	.short	0x00ff


	//----- nvinfo : EIATTR_EXIT_INSTR_OFFSETS
	.align		4
        /*0030*/ 	.byte	0x04, 0x1c
        /*0032*/ 	.short	(.L_16 - .L_15)


	//   ....[0]....
.L_15:
        /*0034*/ 	.word	0x00000420


	//----- nvinfo : EIATTR_REQNTID
	.align		4
.L_16:
        /*0038*/ 	.byte	0x04, 0x10
        /*003a*/ 	.short	(.L_18 - .L_17)
.L_17:
        /*003c*/ 	.word	0x00000080
        /*0040*/ 	.word	0x00000001
        /*0044*/ 	.word	0x00000001


	//----- nvinfo : EIATTR_CBANK_PARAM_SIZE
	.align		4
.L_18:
        /*0048*/ 	.byte	0x03, 0x19
        /*004a*/ 	.short	0x000c


	//----- nvinfo : EIATTR_PARAM_CBANK
	.align		4
        /*004c*/ 	.byte	0x04, 0x0a
        /*004e*/ 	.short	(.L_20 - .L_19)
	.align		4
.L_19:
        /*0050*/ 	.word	index@(.nv.constant0.triton_poi_fused_elu_11)
        /*0054*/ 	.short	0x0210
        /*0056*/ 	.short	0x000c


	//----- nvinfo : EIATTR_SW_WAR
	.align		4
.L_20:
        /*0058*/ 	.byte	0x04, 0x36
        /*005a*/ 	.short	(.L_22 - .L_21)
.L_21:
        /*005c*/ 	.word	0x00000008
.L_22:


//--------------------- .nv.callgraph             --------------------------
	.section	.nv.callgraph,"",@"SHT_CUDA_CALLGRAPH"
	.align	4
	.sectionentsize	8
	.align		4
        /*0000*/ 	.word	0x00000000
	.align		4
        /*0004*/ 	.word	0xffffffff
	.align		4
        /*0008*/ 	.word	0x00000000
	.align		4
        /*000c*/ 	.word	0xfffffffe
	.align		4
        /*0010*/ 	.word	0x00000000
	.align		4
        /*0014*/ 	.word	0xfffffffd
	.align		4
        /*0018*/ 	.word	0x00000000
	.align		4
        /*001c*/ 	.word	0xfffffffc


//--------------------- .nv.constant4             --------------------------
	.section	.nv.constant4,"a",@progbits
	.align	8
	.align		8
.nv.constant4:
        /*0000*/ 	.dword	_$_str


//--------------------- .text.triton_poi_fused_elu_11 --------------------------
	.section	.text.triton_poi_fused_elu_11,"ax",@progbits
	.align	128
        .global         triton_poi_fused_elu_11
        .type           triton_poi_fused_elu_11,@function
        .size           triton_poi_fused_elu_11,(.L_x_1 - triton_poi_fused_elu_11)
        .other          triton_poi_fused_elu_11,@"STO_CUDA_ENTRY STV_DEFAULT"
triton_poi_fused_elu_11:
.text.triton_poi_fused_elu_11:
[----:B------:R-:W-:Y:S01]  /*0000*/  LDC R1, c[0x0][0x28] ;  /* 0x00000a00ff017b82 */ /* 0x000fe20000000800 */
[----:B------:R-:W1:Y:S07]  /*0010*/  S2R R0, SR_TID.X ;  /* 0x0000000000007919 */ /* 0x000e6e0000002100 */
[----:B------:R-:W2:Y:S01]  /*0020*/  LDC.64 R2, c[0x0][0x210] ;  /* 0x00008400ff027b82 */ /* 0x000ea20000000a00 */
[----:B------:R-:W-:Y:S01]  /*0030*/  ULDC.64 UR4, c[0x0][0x208] ;  /* 0x0000820000047ab9 */ /* 0x000fe20000000a00 */
[----:B------:R-:W3:Y:S01]  /*0040*/  S2R R5, SR_CTAID.X ;  /* 0x0000000000057919 */ /* 0x000ee20000002500 */
[----:B-1----:R-:W-:-:S04]  /*0050*/  SHF.L.U32 R0, R0, 0x1, RZ ;  /* 0x0000000100007819 */ /* 0x002fc800000006ff */
[----:B------:R-:W-:-:S04]  /*0060*/  LOP3.LUT R0, R0, 0xfe, RZ, 0xc0, !PT ;  /* 0x000000fe00007812 */ /* 0x000fc800078ec0ff */
[----:B---3--:R-:W-:-:S05]  /*0070*/  LEA R5, R5, R0, 0x8 ;  /* 0x0000000005057211 */ /* 0x008fca00078e40ff */
[----:B--2---:R-:W-:-:S05]  /*0080*/  IMAD.WIDE R2, R5, 0x4, R2 ;  /* 0x0000000405027825 */ /* 0x004fca00078e0202 */
[----:B------:R-:W2:Y:S01]  /*0090*/  LDG.E.64 R4, desc[UR4][R2.64] ;  /* 0x0000000402047981 */ /* 0x000ea2000c1e1b00 */
[----:B------:R-:W-:Y:S01]  /*00a0*/  HFMA2.MMA R12, -RZ, RZ, 0.83837890625, -4044 ;  /* 0x3ab5ebe6ff0c7435 */ /* 0x000fe200000001ff */
[C---:B--2---:R-:W-:Y:S01]  /*00b0*/  FMUL R8, R5.reuse, 1.4426950216293334961 ;  /* 0x3fb8aa3b05087820 */ /* 0x044fe20000400000 */
[C---:B------:R-:W-:Y:S01]  /*00c0*/  FMUL R0, R4.reuse, 1.4426950216293334961 ;  /* 0x3fb8aa3b04007820 */ /* 0x040fe20000400000 */
[----:B------:R-:W-:Y:S01]  /*00d0*/  FADD.FTZ R7, |R5|, -RZ ;  /* 0x800000ff05077221 */ /* 0x000fe20000010200 */
[----:B------:R-:W-:-:S03]  /*00e0*/  FADD.FTZ R6, |R4|, -RZ ;  /* 0x800000ff04067221 */ /* 0x000fc60000010200 */
[----:B------:R-:W1:Y:S01]  /*00f0*/  FRND R8, R8 ;  /* 0x0000000800087307 */ /* 0x000e620000201000 */
[----:B------:R-:W-:Y:S02]  /*0100*/  FSETP.GEU.AND P1, PT, R7, 0.40999999642372131348, PT ;  /* 0x3ed1eb850700780b */ /* 0x000fe40003f2e000 */
[----:B------:R-:W-:-:S05]  /*0110*/  FSETP.GEU.AND P0, PT, R6, 0.40999999642372131348, PT ;  /* 0x3ed1eb850600780b */ /* 0x000fca0003f0e000 */
[----:B------:R-:W2:Y:S01]  /*0120*/  FRND R0, R0 ;  /* 0x0000000000007307 */ /* 0x000ea20000201000 */
[----:B-1----:R-:W-:Y:S02]  /*0130*/  FSEL R6, R8, RZ, P1 ;  /* 0x000000ff08067208 */ /* 0x002fe40000800000 */
[----:B------:R-:W-:Y:S02]  /*0140*/  FSETP.NEU.AND P1, PT, R4, RZ, PT ;  /* 0x000000ff0400720b */ /* 0x000fe40003f2d000 */
[C---:B------:R-:W-:Y:S01]  /*0150*/  FSETP.NEU.AND P2, PT, R6.reuse, 128, PT ;  /* 0x430000000600780b */ /* 0x040fe20003f4d000 */
[----:B------:R-:W-:Y:S01]  /*0160*/  FFMA.FTZ R9, -R6, 0.693145751953125, R5 ;  /* 0x3f31720006097823 */ /* 0x000fe20000010105 */
[----:B--2---:R-:W-:-:S03]  /*0170*/  FSEL R7, R0, RZ, P0 ;  /* 0x000000ff00077208 */ /* 0x004fc60000000000 */
[C---:B------:R-:W-:Y:S01]  /*0180*/  FFMA.FTZ R11, -R6.reuse, 1.428606765330187045e-06, R9 ;  /* 0x35bfbe8e060b7823 */ /* 0x040fe20000010109 */
[----:B------:R-:W-:Y:S02]  /*0190*/  FSEL R0, R6, 127, P2 ;  /* 0x42fe000006007808 */ /* 0x000fe40001000000 */
[C---:B------:R-:W-:Y:S01]  /*01a0*/  FSETP.NEU.AND P4, PT, R7.reuse, 128, PT ;  /* 0x430000000700780b */ /* 0x040fe20003f8d000 */
[----:B------:R-:W-:Y:S01]  /*01b0*/  FFMA.FTZ R8, -R7, 0.693145751953125, R4 ;  /* 0x3f31720007087823 */ /* 0x000fe20000010104 */
[-C--:B------:R-:W-:Y:S01]  /*01c0*/  FFMA.FTZ R10, R11, R12.reuse, 0.0083824126049876213074 ;  /* 0x3c0956630b0a7423 */ /* 0x080fe2000001000c */
[----:B------:R-:W-:Y:S02]  /*01d0*/  FSETP.NEU.AND P0, PT, R5, RZ, PT ;  /* 0x000000ff0500720b */ /* 0x000fe40003f0d000 */
[C---:B------:R-:W-:Y:S01]  /*01e0*/  FFMA.FTZ R9, -R7.reuse, 1.428606765330187045e-06, R8 ;  /* 0x35bfbe8e07097823 */ /* 0x040fe20000010108 */
[----:B------:R-:W-:Y:S01]  /*01f0*/  FSEL R7, R7, 127, P4 ;  /* 0x42fe000007077808 */ /* 0x000fe20002000000 */
[----:B------:R-:W1:Y:S01]  /*0200*/  MUFU.EX2 R8, R0 ;  /* 0x0000000000087308 */ /* 0x000e620000000800 */
[----:B------:R-:W-:Y:S01]  /*0210*/  FSETP.GT.AND P3, PT, R0, 128, PT ;  /* 0x430000000000780b */ /* 0x000fe20003f64000 */
[----:B------:R-:W-:Y:S01]  /*0220*/  FFMA.FTZ R6, R9, R12, 0.0083824126049876213074 ;  /* 0x3c09566309067423 */ /* 0x000fe2000001000c */
[----:B------:R-:W-:-:S03]  /*0230*/  FFMA.FTZ R12, R11, R10, 0.041667830199003219604 ;  /* 0x3d2aabe30b0c7423 */ /* 0x000fc6000001000a */
[----:B------:R-:W-:Y:S01]  /*0240*/  FFMA.FTZ R10, R9, R6, 0.041667830199003219604 ;  /* 0x3d2aabe3090a7423 */ /* 0x000fe20000010006 */
[----:B------:R-:W-:Y:S01]  /*0250*/  FFMA.FTZ R12, R11, R12, 0.16666397452354431152 ;  /* 0x3e2aa9f60b0c7423 */ /* 0x000fe2000001000c */
[----:B------:R-:W2:Y:S02]  /*0260*/  MUFU.EX2 R6, R7 ;  /* 0x0000000700067308 */ /* 0x000ea40000000800 */
[----:B------:R-:W-:Y:S01]  /*0270*/  FFMA.FTZ R10, R9, R10, 0.16666397452354431152 ;  /* 0x3e2aa9f6090a7423 */ /* 0x000fe2000001000a */
[----:B------:R-:W-:-:S03]  /*0280*/  FFMA.FTZ R12, R11, R12, 0.49999994039535522461 ;  /* 0x3efffffe0b0c7423 */ /* 0x000fc6000001000c */
[----:B------:R-:W-:Y:S01]  /*0290*/  FFMA.FTZ R10, R9, R10, 0.49999994039535522461 ;  /* 0x3efffffe090a7423 */ /* 0x000fe2000001000a */
[----:B------:R-:W-:Y:S01]  /*02a0*/  FMUL R12, R11, R12 ;  /* 0x0000000c0b0c7220 */ /* 0x000fe20000400000 */
[----:B-1----:R-:W-:Y:S02]  /*02b0*/  FADD R15, R8, -1 ;  /* 0xbf800000080f7421 */ /* 0x002fe40000000000 */
[----:B------:R-:W-:Y:S01]  /*02c0*/  FMUL R10, R9, R10 ;  /* 0x0000000a090a7220 */ /* 0x000fe20000400000 */
[----:B------:R-:W-:-:S03]  /*02d0*/  FFMA.FTZ R13, R11, R12, R11 ;  /* 0x0000000c0b0d7223 */ /* 0x000fc6000001000b */
[----:B------:R-:W-:Y:S01]  /*02e0*/  FFMA.FTZ R9, R9, R10, R9 ;  /* 0x0000000a09097223 */ /* 0x000fe20000010009 */
[----:B--2---:R-:W-:Y:S01]  /*02f0*/  FADD R11, R6, -1 ;  /* 0xbf800000060b7421 */ /* 0x004fe20000000000 */
[----:B------:R-:W-:-:S03]  /*0300*/  FFMA.FTZ R8, R8, R13, R15 ;  /* 0x0000000d08087223 */ /* 0x000fc6000001000f */
[----:B------:R-:W-:Y:S01]  /*0310*/  FFMA.FTZ R6, R6, R9, R11 ;  /* 0x0000000906067223 */ /* 0x000fe2000001000b */
[----:B------:R-:W-:Y:S01]  /*0320*/  @!P2 FADD R8, R8, R8 ;  /* 0x000000080808a221 */ /* 0x000fe20000000000 */
[----:B------:R-:W-:Y:S02]  /*0330*/  FSETP.GEU.AND P2, PT, R0, -25, PT ;  /* 0xc1c800000000780b */ /* 0x000fe40003f4e000 */
[----:B------:R-:W-:Y:S01]  /*0340*/  @!P4 FADD R6, R6, R6 ;  /* 0x000000060606c221 */ /* 0x000fe20000000000 */
[C---:B------:R-:W-:Y:S02]  /*0350*/  FSETP.GT.AND P4, PT, R7.reuse, 128, PT ;  /* 0x430000000700780b */ /* 0x040fe40003f84000 */
[----:B------:R-:W-:Y:S02]  /*0360*/  FSEL R8, R8, +INF , !P3 ;  /* 0x7f80000008087808 */ /* 0x000fe40005800000 */
[----:B------:R-:W-:Y:S01]  /*0370*/  FSETP.GEU.AND P3, PT, R7, -25, PT ;  /* 0xc1c800000700780b */ /* 0x000fe20003f6e000 */
[----:B------:R-:W-:Y:S01]  /*0380*/  FADD R7, R4, R4 ;  /* 0x0000000404077221 */ /* 0x000fe20000000000 */
[----:B------:R-:W-:-:S02]  /*0390*/  FSEL R6, R6, +INF , !P4 ;  /* 0x7f80000006067808 */ /* 0x000fc40006000000 */
[----:B------:R-:W-:Y:S01]  /*03a0*/  FSEL R8, R8, -1, P2 ;  /* 0xbf80000008087808 */ /* 0x000fe20001000000 */
[C---:B------:R-:W-:Y:S01]  /*03b0*/  @!P0 FADD R8, R5.reuse, R5 ;  /* 0x0000000505088221 */ /* 0x040fe20000000000 */
[----:B------:R-:W-:Y:S02]  /*03c0*/  @P1 FSEL R7, R6, -1, P3 ;  /* 0xbf80000006071808 */ /* 0x000fe40001800000 */
[C---:B------:R-:W-:Y:S02]  /*03d0*/  FSETP.GT.AND P1, PT, R4.reuse, RZ, PT ;  /* 0x000000ff0400720b */ /* 0x040fe40003f24000 */
[C---:B------:R-:W-:Y:S02]  /*03e0*/  FSETP.GT.AND P0, PT, R5.reuse, RZ, PT ;  /* 0x000000ff0500720b */ /* 0x040fe40003f04000 */
[----:B------:R-:W-:Y:S02]  /*03f0*/  FSEL R4, R4, R7, P1 ;  /* 0x0000000704047208 */ /* 0x000fe40000800000 */
[----:B------:R-:W-:-:S05]  /*0400*/  FSEL R5, R5, R8, P0 ;  /* 0x0000000805057208 */ /* 0x000fca0000000000 */
[----:B------:R-:W-:Y:S01]  /*0410*/  STG.E.64 desc[UR4][R2.64], R4 ;  /* 0x0000000402007986 */ /* 0x000fe2000c101b04 */
[----:B------:R-:W-:Y:S05]  /*0420*/  EXIT ;  /* 0x000000000000794d */ /* 0x000fea0003800000 */
.L_x_0:
[----:B------:R-:W-:-:S00]  /*0430*/  BRA `(.L_x_0) ;  /* 0xfffffffc00fc7947 */ /* 0x000fc0000383ffff */
[----:B------:R-:W-:-:S00]  /*0440*/  NOP ;  /* 0x0000000000007918 */ /* 0x000fc00000000000 */
        /* <DEDUP_REMOVED lines=11> */
.L_x_1:


//--------------------- .nv.global.init           --------------------------
	.section	.nv.global.init,"aw",@progbits
.nv.global.init:
	.type		_$_str,@object
	.size		_$_str,(.L_0 - _$_str)
_$_str:
        /*0000*/ 	.byte	0x5f, 0x5f, 0x43, 0x55, 0x44, 0x41, 0x5f, 0x46, 0x54, 0x5a, 0x00
.L_0:


//--------------------- .nv.constant0.triton_poi_fused_elu_11 --------------------------
	.section	.nv.constant0.triton_poi_fused_elu_11,"a",@progbits
	.sectionflags	@""
	.align	4
.nv.constant0.triton_poi_fused_elu_11:
	.zero		540
